//
// Generated by NVIDIA NVVM Compiler
//
// Compiler Build ID: CL-36424714
// Cuda compilation tools, release 13.0, V13.0.88
// Based on NVVM 20.0.0
//

.version 9.0
.target sm_100
.address_size 64

	// .globl	default_function_kernel

.visible .entry default_function_kernel(
	.param .u64 .ptr .align 1 default_function_kernel_param_0,
	.param .u64 .ptr .align 1 default_function_kernel_param_1
)
.maxntid 1024
{
	.reg .pred 	%p<2>;
	.reg .b16 	%rs<4>;
	.reg .b32 	%r<32>;
	.reg .b32 	%f<2>;
	.reg .b64 	%rd<12>;

	ld.param.u64 	%rd1, [default_function_kernel_param_0];
	ld.param.u64 	%rd2, [default_function_kernel_param_1];
	mov.u32 	%r1, %ctaid.x;
	shl.b32 	%r2, %r1, 3;
	mov.u32 	%r3, %tid.x;
	shr.u32 	%r4, %r3, 7;
	or.b32  	%r5, %r2, %r4;
	setp.gt.u32 	%p1, %r5, 14;
	@%p1 bra 	$L__BB0_2;
	cvta.to.global.u64 	%rd3, %rd2;
	cvta.to.global.u64 	%rd4, %rd1;
	shl.b32 	%r6, %r1, 2;
	shr.u32 	%r7, %r3, 2;
	add.s32 	%r8, %r6, %r7;
	mul.hi.u32 	%r9, %r8, 715827883;
	mul.lo.s32 	%r10, %r9, 6;
	sub.s32 	%r11, %r8, %r10;
	shr.u32 	%r12, %r3, 3;
	add.s32 	%r13, %r2, %r12;
	mul.hi.u32 	%r14, %r13, 715827883;
	shr.u32 	%r15, %r14, 2;
	mul.lo.s32 	%r16, %r15, 24;
	sub.s32 	%r17, %r13, %r16;
	cvt.u16.u32 	%rs1, %r17;
	mul.lo.s16 	%rs2, %rs1, 86;
	shr.u16 	%rs3, %rs2, 8;
	mul.wide.u16 	%r18, %rs3, 272;
	and.b32  	%r19, %r3, 3;
	shl.b32 	%r20, %r1, 4;
	shr.u32 	%r21, %r3, 6;
	or.b32  	%r22, %r20, %r21;
	mul.hi.u32 	%r23, %r22, 1431655766;
	cvt.u64.u32 	%rd5, %r18;
	mad.lo.s32 	%r24, %r19, 17, %r23;
	mad.lo.s32 	%r25, %r11, 14688, %r24;
	cvt.u64.u32 	%rd6, %r25;
	add.s64 	%rd7, %rd6, %rd5;
	shl.b64 	%rd8, %rd7, 2;
	add.s64 	%rd9, %rd3, %rd8;
	ld.global.nc.f32 	%f1, [%rd9+118796];
	mul.lo.s32 	%r26, %r23, 192;
	mul.wide.u16 	%r27, %rs3, 24;
	shl.b32 	%r28, %r11, 2;
	or.b32  	%r29, %r26, %r19;
	or.b32  	%r30, %r29, %r28;
	add.s32 	%r31, %r30, %r27;
	mul.wide.u32 	%rd10, %r31, 4;
	add.s64 	%rd11, %rd4, %rd10;
	st.global.f32 	[%rd11], %f1;
$L__BB0_2:
	ret;

}
	// .globl	default_function_kernel_2
.visible .entry default_function_kernel_2(
	.param .u64 .ptr .align 1 default_function_kernel_2_param_0
)
.maxntid 1024
{
	.reg .pred 	%p<2>;
	.reg .b16 	%rs<4>;
	.reg .b32 	%r<29>;
	.reg .b32 	%f<3>;
	.reg .b64 	%rd<5>;

	ld.param.u64 	%rd1, [default_function_kernel_2_param_0];
	mov.u32 	%r1, %ctaid.x;
	shl.b32 	%r2, %r1, 3;
	mov.u32 	%r3, %tid.x;
	shr.u32 	%r4, %r3, 7;
	or.b32  	%r5, %r2, %r4;
	setp.gt.u32 	%p1, %r5, 14;
	@%p1 bra 	$L__BB1_2;
	cvta.to.global.u64 	%rd2, %rd1;
	shl.b32 	%r6, %r1, 4;
	shr.u32 	%r7, %r3, 6;
	or.b32  	%r8, %r6, %r7;
	mul.hi.u32 	%r9, %r8, 1431655766;
	mul.lo.s32 	%r10, %r9, 192;
	shr.u32 	%r11, %r3, 3;
	add.s32 	%r12, %r2, %r11;
	mul.hi.u32 	%r13, %r12, 715827883;
	shr.u32 	%r14, %r13, 2;
	mul.lo.s32 	%r15, %r14, 24;
	sub.s32 	%r16, %r12, %r15;
	cvt.u16.u32 	%rs1, %r16;
	mul.lo.s16 	%rs2, %rs1, 86;
	shr.u16 	%rs3, %rs2, 8;
	mul.wide.u16 	%r17, %rs3, 24;
	shl.b32 	%r18, %r1, 2;
	shr.u32 	%r19, %r3, 2;
	add.s32 	%r20, %r18, %r19;
	mul.hi.u32 	%r21, %r20, 715827883;
	mul.lo.s32 	%r22, %r21, 6;
	sub.s32 	%r23, %r20, %r22;
	shl.b32 	%r24, %r23, 2;
	and.b32  	%r25, %r3, 3;
	or.b32  	%r26, %r10, %r25;
	or.b32  	%r27, %r26, %r24;
	add.s32 	%r28, %r27, %r17;
	mul.wide.u32 	%rd3, %r28, 4;
	add.s64 	%rd4, %rd2, %rd3;
	ld.global.f32 	%f1, [%rd4];
	lg2.approx.f32 	%f2, %f1;
	st.global.f32 	[%rd4], %f2;
$L__BB1_2:
	ret;

}
	// .globl	default_function_kernel_4
.visible .entry default_function_kernel_4(
	.param .u64 .ptr .align 1 default_function_kernel_4_param_0,
	.param .u64 .ptr .align 1 default_function_kernel_4_param_1
)
.maxntid 1024
{
	.reg .pred 	%p<2>;
	.reg .b32 	%r<10>;
	.reg .b32 	%f<19>;
	.reg .b64 	%rd<8>;

	ld.param.u64 	%rd1, [default_function_kernel_4_param_0];
	ld.param.u64 	%rd2, [default_function_kernel_4_param_1];
	mov.u32 	%r1, %ctaid.x;
	shl.b32 	%r3, %r1, 3;
	mov.u32 	%r2, %tid.x;
	shr.u32 	%r4, %r2, 7;
	or.b32  	%r5, %r3, %r4;
	setp.gt.u32 	%p1, %r5, 14;
	@%p1 bra 	$L__BB2_2;
	cvta.to.global.u64 	%rd3, %rd2;
	cvta.to.global.u64 	%rd4, %rd1;
	shl.b32 	%r6, %r1, 10;
	or.b32  	%r7, %r6, %r2;
	mul.wide.u32 	%rd5, %r7, 4;
	add.s64 	%rd6, %rd3, %rd5;
	ld.global.nc.f32 	%f1, [%rd6];
	min.f32 	%f2, %f1, 0f42B0C0A6;
	max.f32 	%f3, %f2, 0fC2B0C0A5;
	fma.rn.f32 	%f4, %f3, 0f3FB8AA3B, 0f3F000000;
	cvt.rmi.f32.f32 	%f5, %f4;
	add.f32 	%f6, %f5, 0f42FE0000;
	cvt.rzi.s32.f32 	%r8, %f6;
	shl.b32 	%r9, %r8, 23;
	mov.b32 	%f7, %r9;
	fma.rn.f32 	%f8, %f5, 0fBF317218, %f3;
	fma.rn.f32 	%f9, %f8, 0f39506966, 0f3AB743CF;
	fma.rn.f32 	%f10, %f8, %f9, 0f3C088908;
	fma.rn.f32 	%f11, %f8, %f10, 0f3D2AA9C2;
	fma.rn.f32 	%f12, %f8, %f11, 0f3E2AAAAD;
	fma.rn.f32 	%f13, %f8, %f12, 0f3F000000;
	mul.f32 	%f14, %f8, %f13;
	fma.rn.f32 	%f15, %f8, %f14, %f8;
	add.f32 	%f16, %f15, 0f3F800000;
	mul.f32 	%f17, %f16, %f7;
	max.f32 	%f18, %f17, %f1;
	add.s64 	%rd7, %rd4, %rd5;
	st.global.f32 	[%rd7], %f18;
$L__BB2_2:
	ret;

}
	// .globl	default_function_kernel_1
.visible .entry default_function_kernel_1(
	.param .u64 .ptr .align 1 default_function_kernel_1_param_0
)
.maxntid 1024
{
	.reg .pred 	%p<2>;
	.reg .b16 	%rs<4>;
	.reg .b32 	%r<29>;
	.reg .b32 	%f<3>;
	.reg .b64 	%rd<5>;

	ld.param.u64 	%rd1, [default_function_kernel_1_param_0];
	mov.u32 	%r1, %ctaid.x;
	shl.b32 	%r2, %r1, 3;
	mov.u32 	%r3, %tid.x;
	shr.u32 	%r4, %r3, 7;
	or.b32  	%r5, %r2, %r4;
	setp.gt.u32 	%p1, %r5, 14;
	@%p1 bra 	$L__BB3_2;
	cvta.to.global.u64 	%rd2, %rd1;
	shl.b32 	%r6, %r1, 4;
	shr.u32 	%r7, %r3, 6;
	or.b32  	%r8, %r6, %r7;
	mul.hi.u32 	%r9, %r8, 1431655766;
	mul.lo.s32 	%r10, %r9, 192;
	shr.u32 	%r11, %r3, 3;
	add.s32 	%r12, %r2, %r11;
	mul.hi.u32 	%r13, %r12, 715827883;
	shr.u32 	%r14, %r13, 2;
	mul.lo.s32 	%r15, %r14, 24;
	sub.s32 	%r16, %r12, %r15;
	cvt.u16.u32 	%rs1, %r16;
	mul.lo.s16 	%rs2, %rs1, 86;
	shr.u16 	%rs3, %rs2, 8;
	mul.wide.u16 	%r17, %rs3, 24;
	shl.b32 	%r18, %r1, 2;
	shr.u32 	%r19, %r3, 2;
	add.s32 	%r20, %r18, %r19;
	mul.hi.u32 	%r21, %r20, 715827883;
	mul.lo.s32 	%r22, %r21, 6;
	sub.s32 	%r23, %r20, %r22;
	shl.b32 	%r24, %r23, 2;
	and.b32  	%r25, %r3, 3;
	or.b32  	%r26, %r10, %r25;
	or.b32  	%r27, %r26, %r24;
	add.s32 	%r28, %r27, %r17;
	mul.wide.u32 	%rd3, %r28, 4;
	add.s64 	%rd4, %rd2, %rd3;
	ld.global.f32 	%f1, [%rd4];
	cos.approx.f32 	%f2, %f1;
	st.global.f32 	[%rd4], %f2;
$L__BB3_2:
	ret;

}
	// .globl	default_function_kernel_3
.visible .entry default_function_kernel_3(
	.param .u64 .ptr .align 1 default_function_kernel_3_param_0,
	.param .u64 .ptr .align 1 default_function_kernel_3_param_1
)
.maxntid 1024
{
	.reg .pred 	%p<2>;
	.reg .b16 	%rs<4>;
	.reg .b32 	%r<31>;
	.reg .b32 	%f<2>;
	.reg .b64 	%rd<9>;

	ld.param.u64 	%rd1, [default_function_kernel_3_param_0];
	ld.param.u64 	%rd2, [default_function_kernel_3_param_1];
	mov.u32 	%r1, %ctaid.x;
	shl.b32 	%r2, %r1, 3;
	mov.u32 	%r3, %tid.x;
	shr.u32 	%r4, %r3, 7;
	or.b32  	%r5, %r2, %r4;
	setp.gt.u32 	%p1, %r5, 14;
	@%p1 bra 	$L__BB4_2;
	cvta.to.global.u64 	%rd3, %rd2;
	cvta.to.global.u64 	%rd4, %rd1;
	shl.b32 	%r6, %r1, 4;
	shr.u32 	%r7, %r3, 6;
	or.b32  	%r8, %r6, %r7;
	mul.hi.u32 	%r9, %r8, 1431655766;
	mul.lo.s32 	%r10, %r9, 192;
	shr.u32 	%r11, %r3, 3;
	add.s32 	%r12, %r2, %r11;
	mul.hi.u32 	%r13, %r12, 715827883;
	shr.u32 	%r14, %r13, 2;
	mul.lo.s32 	%r15, %r14, 24;
	sub.s32 	%r16, %r12, %r15;
	cvt.u16.u32 	%rs1, %r16;
	mul.lo.s16 	%rs2, %rs1, 86;
	shr.u16 	%rs3, %rs2, 8;
	mul.wide.u16 	%r17, %rs3, 24;
	shl.b32 	%r18, %r1, 2;
	shr.u32 	%r19, %r3, 2;
	add.s32 	%r20, %r18, %r19;
	mul.hi.u32 	%r21, %r20, 715827883;
	mul.lo.s32 	%r22, %r21, 6;
	sub.s32 	%r23, %r20, %r22;
	shl.b32 	%r24, %r23, 2;
	and.b32  	%r25, %r3, 3;
	or.b32  	%r26, %r10, %r25;
	or.b32  	%r27, %r26, %r24;
	add.s32 	%r28, %r27, %r17;
	mul.wide.u32 	%rd5, %r28, 4;
	add.s64 	%rd6, %rd3, %rd5;
	ld.global.nc.f32 	%f1, [%rd6];
	shl.b32 	%r29, %r1, 10;
	or.b32  	%r30, %r29, %r3;
	mul.wide.u32 	%rd7, %r30, 4;
	add.s64 	%rd8, %rd4, %rd7;
	st.global.f32 	[%rd8], %f1;
$L__BB4_2:
	ret;

}


// ===== COMPILED SASS (sm_100) =====

	.target	sm_100

	.elftype	@"ET_EXEC"


//--------------------- .note.nv.tkinfo           --------------------------
	.section	.note.nv.tkinfo,"",@"SHT_NOTE"
	.sectionflags	@"SHF_NOTE_NV_TKINFO"
	.tkinfo
        /*0018*/ 	.word	0x00000002
        /*0030*/ 	.string	""
        /*0030*/ 	.string	"ptxas"
        /*0030*/ 	.string	"Cuda compilation tools, release 13.0, V13.0.88"
        /*0030*/ 	.string	"Build cuda_13.0.r13.0/compiler.36424714_0"
        /*0030*/ 	.string	"-arch sm_100 -m 64 "



//--------------------- .note.nv.cuinfo           --------------------------
	.section	.note.nv.cuinfo,"",@"SHT_NOTE"
	.sectionflags	@"SHF_NOTE_NV_CUINFO"
        /*0018*/ 	.short	0x0002
        /*001a*/ 	.short	0x0064
        /*001c*/ 	.short	0x0082
	.zero		2


//--------------------- .nv.info                  --------------------------
	.section	.nv.info,"",@"SHT_CUDA_INFO"
	.align	4


	//----- nvinfo : EIATTR_REGCOUNT
	.align		4
        /*0000*/ 	.byte	0x04, 0x2f
        /*0002*/ 	.short	(.L_1 - .L_0)
	.align		4
.L_0:
        /*0004*/ 	.word	index@(default_function_kernel)
        /*0008*/ 	.word	0x0000000c


	//----- nvinfo : EIATTR_FRAME_SIZE
	.align		4
.L_1:
        /*000c*/ 	.byte	0x04, 0x11
        /*000e*/ 	.short	(.L_3 - .L_2)
	.align		4
.L_2:
        /*0010*/ 	.word	index@(default_function_kernel)
        /*0014*/ 	.word	0x00000000


	//----- nvinfo : EIATTR_REGCOUNT
	.align		4
.L_3:
        /*0018*/ 	.byte	0x04, 0x2f
        /*001a*/ 	.short	(.L_5 - .L_4)
	.align		4
.L_4:
        /*001c*/ 	.word	index@(default_function_kernel_2)
        /*0020*/ 	.word	0x0000000a


	//----- nvinfo : EIATTR_FRAME_SIZE
	.align		4
.L_5:
        /*0024*/ 	.byte	0x04, 0x11
        /*0026*/ 	.short	(.L_7 - .L_6)
	.align		4
.L_6:
        /*0028*/ 	.word	index@(default_function_kernel_2)
        /*002c*/ 	.word	0x00000000


	//----- nvinfo : EIATTR_REGCOUNT
	.align		4
.L_7:
        /*0030*/ 	.byte	0x04, 0x2f
        /*0032*/ 	.short	(.L_9 - .L_8)
	.align		4
.L_8:
        /*0034*/ 	.word	index@(default_function_kernel_4)
        /*0038*/ 	.word	0x0000000c


	//----- nvinfo : EIATTR_FRAME_SIZE
	.align		4
.L_9:
        /*003c*/ 	.byte	0x04, 0x11
        /*003e*/ 	.short	(.L_11 - .L_10)
	.align		4
.L_10:
        /*0040*/ 	.word	index@(default_function_kernel_4)
        /*0044*/ 	.word	0x00000000


	//----- nvinfo : EIATTR_REGCOUNT
	.align		4
.L_11:
        /*0048*/ 	.byte	0x04, 0x2f
        /*004a*/ 	.short	(.L_13 - .L_12)
	.align		4
.L_12:
        /*004c*/ 	.word	index@(default_function_kernel_1)
        /*0050*/ 	.word	0x0000000a


	//----- nvinfo : EIATTR_FRAME_SIZE
	.align		4
.L_13:
        /*0054*/ 	.byte	0x04, 0x11
        /*0056*/ 	.short	(.L_15 - .L_14)
	.align		4
.L_14:
        /*0058*/ 	.word	index@(default_function_kernel_1)
        /*005c*/ 	.word	0x00000000


	//----- nvinfo : EIATTR_REGCOUNT
	.align		4
.L_15:
        /*0060*/ 	.byte	0x04, 0x2f
        /*0062*/ 	.short	(.L_17 - .L_16)
	.align		4
.L_16:
        /*0064*/ 	.word	index@(default_function_kernel_3)
        /*0068*/ 	.word	0x0000000d


	//----- nvinfo : EIATTR_FRAME_SIZE
	.align		4
.L_17:
        /*006c*/ 	.byte	0x04, 0x11
        /*006e*/ 	.short	(.L_19 - .L_18)
	.align		4
.L_18:
        /*0070*/ 	.word	index@(default_function_kernel_3)
        /*0074*/ 	.word	0x00000000


	//----- nvinfo : EIATTR_MIN_STACK_SIZE
	.align		4
.L_19:
        /*0078*/ 	.byte	0x04, 0x12
        /*007a*/ 	.short	(.L_21 - .L_20)
	.align		4
.L_20:
        /*007c*/ 	.word	index@(default_function_kernel_3)
        /*0080*/ 	.word	0x00000000


	//----- nvinfo : EIATTR_MIN_STACK_SIZE
	.align		4
.L_21:
        /*0084*/ 	.byte	0x04, 0x12
        /*0086*/ 	.short	(.L_23 - .L_22)
	.align		4
.L_22:
        /*0088*/ 	.word	index@(default_function_kernel_1)
        /*008c*/ 	.word	0x00000000


	//----- nvinfo : EIATTR_MIN_STACK_SIZE
	.align		4
.L_23:
        /*0090*/ 	.byte	0x04, 0x12
        /*0092*/ 	.short	(.L_25 - .L_24)
	.align		4
.L_24:
        /*0094*/ 	.word	index@(default_function_kernel_4)
        /*0098*/ 	.word	0x00000000


	//----- nvinfo : EIATTR_MIN_STACK_SIZE
	.align		4
.L_25:
        /*009c*/ 	.byte	0x04, 0x12
        /*009e*/ 	.short	(.L_27 - .L_26)
	.align		4
.L_26:
        /*00a0*/ 	.word	index@(default_function_kernel_2)
        /*00a4*/ 	.word	0x00000000


	//----- nvinfo : EIATTR_MIN_STACK_SIZE
	.align		4
.L_27:
        /*00a8*/ 	.byte	0x04, 0x12
        /*00aa*/ 	.short	(.L_29 - .L_28)
	.align		4
.L_28:
        /*00ac*/ 	.word	index@(default_function_kernel)
        /*00b0*/ 	.word	0x00000000
.L_29:


//--------------------- .nv.compat                --------------------------
	.section	.nv.compat,"",@"SHT_CUDA_COMPAT_INFO"
	.align	4
        /*0000*/ 	.byte	0x02, 0x09, 0x00, 0x00, 0x02, 0x02, 0x01, 0x00, 0x02, 0x05, 0x05, 0x00, 0x03, 0x07, 0x01, 0x01
        /*0010*/ 	.byte	0x02, 0x03, 0x00, 0x00, 0x02, 0x06, 0x01, 0x00, 0x04, 0x0b, 0x08, 0x00, 0x01, 0x00, 0x00, 0x00
        /*0020*/ 	.byte	0x00, 0x00, 0x00, 0x00


//--------------------- .nv.info.default_function_kernel_3 --------------------------
	.section	.nv.info.default_function_kernel_3,"",@"SHT_CUDA_INFO"
	.sectionflags	@""
	.align	4


	//----- nvinfo : EIATTR_CUDA_API_VERSION
	.align		4
        /*0000*/ 	.byte	0x04, 0x37
        /*0002*/ 	.short	(.L_31 - .L_30)
.L_30:
        /*0004*/ 	.word	0x00000082


	//----- nvinfo : EIATTR_KPARAM_INFO
	.align		4
.L_31:
        /*0008*/ 	.byte	0x04, 0x17
        /*000a*/ 	.short	(.L_33 - .L_32)
.L_32:
        /*000c*/ 	.word	0x00000000
        /*0010*/ 	.short	0x0001
        /*0012*/ 	.short	0x0008
        /*0014*/ 	.byte	0x00, 0xf5, 0x21, 0x00


	//----- nvinfo : EIATTR_KPARAM_INFO
	.align		4
.L_33:
        /*0018*/ 	.byte	0x04, 0x17
        /*001a*/ 	.short	(.L_35 - .L_34)
.L_34:
        /*001c*/ 	.word	0x00000000
        /*0020*/ 	.short	0x0000
        /*0022*/ 	.short	0x0000
        /*0024*/ 	.byte	0x00, 0xf5, 0x21, 0x00


	//----- nvinfo : EIATTR_SPARSE_MMA_MASK
	.align		4
.L_35:
        /*0028*/ 	.byte	0x03, 0x50
        /*002a*/ 	.short	0x0000


	//----- nvinfo : EIATTR_MAXREG_COUNT
	.align		4
        /*002c*/ 	.byte	0x03, 0x1b
        /*002e*/ 	.short	0x0040


	//----- nvinfo : EIATTR_MERCURY_ISA_VERSION
	.align		4
        /*0030*/ 	.byte	0x03, 0x5f
        /*0032*/ 	.short	0x0101


	//----- nvinfo : EIATTR_VRC_CTA_INIT_COUNT
	.align		4
        /*0034*/ 	.byte	0x02, 0x4a
	.zero		1
	.zero		1


	//----- nvinfo : EIATTR_EXIT_INSTR_OFFSETS
	.align		4
        /*0038*/ 	.byte	0x04, 0x1c
        /*003a*/ 	.short	(.L_37 - .L_36)


	//   ....[0]....
.L_36:
        /*003c*/ 	.word	0x00000070


	//   ....[1]....
        /*0040*/ 	.word	0x00000270


	//----- nvinfo : EIATTR_MAX_THREADS
	.align		4
.L_37:
        /*0044*/ 	.byte	0x04, 0x05
        /*0046*/ 	.short	(.L_39 - .L_38)
.L_38:
        /*0048*/ 	.word	0x00000400
        /*004c*/ 	.word	0x00000001
        /*0050*/ 	.word	0x00000001


	//----- nvinfo : EIATTR_CBANK_PARAM_SIZE
	.align		4
.L_39:
        /*0054*/ 	.byte	0x03, 0x19
        /*0056*/ 	.short	0x0010


	//----- nvinfo : EIATTR_PARAM_CBANK
	.align		4
        /*0058*/ 	.byte	0x04, 0x0a
        /*005a*/ 	.short	(.L_41 - .L_40)
	.align		4
.L_40:
        /*005c*/ 	.word	index@(.nv.constant0.default_function_kernel_3)
        /*0060*/ 	.short	0x0380
        /*0062*/ 	.short	0x0010


	//----- nvinfo : EIATTR_SW_WAR
	.align		4
.L_41:
        /*0064*/ 	.byte	0x04, 0x36
        /*0066*/ 	.short	(.L_43 - .L_42)
.L_42:
        /*0068*/ 	.word	0x00000008
.L_43:


//--------------------- .nv.info.default_function_kernel_1 --------------------------
	.section	.nv.info.default_function_kernel_1,"",@"SHT_CUDA_INFO"
	.sectionflags	@""
	.align	4


	//----- nvinfo : EIATTR_CUDA_API_VERSION
	.align		4
        /*0000*/ 	.byte	0x04, 0x37
        /*0002*/ 	.short	(.L_45 - .L_44)
.L_44:
        /*0004*/ 	.word	0x00000082


	//----- nvinfo : EIATTR_KPARAM_INFO
	.align		4
.L_45:
        /*0008*/ 	.byte	0x04, 0x17
        /*000a*/ 	.short	(.L_47 - .L_46)
.L_46:
        /*000c*/ 	.word	0x00000000
        /*0010*/ 	.short	0x0000
        /*0012*/ 	.short	0x0000
        /*0014*/ 	.byte	0x00, 0xf5, 0x21, 0x00


	//----- nvinfo : EIATTR_SPARSE_MMA_MASK
	.align		4
.L_47:
        /*0018*/ 	.byte	0x03, 0x50
        /*001a*/ 	.short	0x0000


	//----- nvinfo : EIATTR_MAXREG_COUNT
	.align		4
        /*001c*/ 	.byte	0x03, 0x1b
        /*001e*/ 	.short	0x0040


	//----- nvinfo : EIATTR_MERCURY_ISA_VERSION
	.align		4
        /*0020*/ 	.byte	0x03, 0x5f
        /*0022*/ 	.short	0x0101


	//----- nvinfo : EIATTR_VRC_CTA_INIT_COUNT
	.align		4
        /*0024*/ 	.byte	0x02, 0x4a
	.zero		1
	.zero		1


	//----- nvinfo : EIATTR_EXIT_INSTR_OFFSETS
	.align		4
        /*0028*/ 	.byte	0x04, 0x1c
        /*002a*/ 	.short	(.L_49 - .L_48)


	//   ....[0]....
.L_48:
        /*002c*/ 	.word	0x00000070


	//   ....[1]....
        /*0030*/ 	.word	0x00000250


	//----- nvinfo : EIATTR_MAX_THREADS
	.align		4
.L_49:
        /*0034*/ 	.byte	0x04, 0x05
        /*0036*/ 	.short	(.L_51 - .L_50)
.L_50:
        /*0038*/ 	.word	0x00000400
        /*003c*/ 	.word	0x00000001
        /*0040*/ 	.word	0x00000001


	//----- nvinfo : EIATTR_CBANK_PARAM_SIZE
	.align		4
.L_51:
        /*0044*/ 	.byte	0x03, 0x19
        /*0046*/ 	.short	0x0008


	//----- nvinfo : EIATTR_PARAM_CBANK
	.align		4
        /*0048*/ 	.byte	0x04, 0x0a
        /*004a*/ 	.short	(.L_53 - .L_52)
	.align		4
.L_52:
        /*004c*/ 	.word	index@(.nv.constant0.default_function_kernel_1)
        /*0050*/ 	.short	0x0380
        /*0052*/ 	.short	0x0008


	//----- nvinfo : EIATTR_SW_WAR
	.align		4
.L_53:
        /*0054*/ 	.byte	0x04, 0x36
        /*0056*/ 	.short	(.L_55 - .L_54)
.L_54:
        /*0058*/ 	.word	0x00000008
.L_55:


//--------------------- .nv.info.default_function_kernel_4 --------------------------
	.section	.nv.info.default_function_kernel_4,"",@"SHT_CUDA_INFO"
	.sectionflags	@""
	.align	4


	//----- nvinfo : EIATTR_CUDA_API_VERSION
	.align		4
        /*0000*/ 	.byte	0x04, 0x37
        /*0002*/ 	.short	(.L_57 - .L_56)
.L_56:
        /*0004*/ 	.word	0x00000082


	//----- nvinfo : EIATTR_KPARAM_INFO
	.align		4
.L_57:
        /*0008*/ 	.byte	0x04, 0x17
        /*000a*/ 	.short	(.L_59 - .L_58)
.L_58:
        /*000c*/ 	.word	0x00000000
        /*0010*/ 	.short	0x0001
        /*0012*/ 	.short	0x0008
        /*0014*/ 	.byte	0x00, 0xf5, 0x21, 0x00


	//----- nvinfo : EIATTR_KPARAM_INFO
	.align		4
.L_59:
        /*0018*/ 	.byte	0x04, 0x17
        /*001a*/ 	.short	(.L_61 - .L_60)
.L_60:
        /*001c*/ 	.word	0x00000000
        /*0020*/ 	.short	0x0000
        /*0022*/ 	.short	0x0000
        /*0024*/ 	.byte	0x00, 0xf5, 0x21, 0x00


	//----- nvinfo : EIATTR_SPARSE_MMA_MASK
	.align		4
.L_61:
        /*0028*/ 	.byte	0x03, 0x50
        /*002a*/ 	.short	0x0000


	//----- nvinfo : EIATTR_MAXREG_COUNT
	.align		4
        /*002c*/ 	.byte	0x03, 0x1b
        /*002e*/ 	.short	0x0040


	//----- nvinfo : EIATTR_MERCURY_ISA_VERSION
	.align		4
        /*0030*/ 	.byte	0x03, 0x5f
        /*0032*/ 	.short	0x0101


	//----- nvinfo : EIATTR_VRC_CTA_INIT_COUNT
	.align		4
        /*0034*/ 	.byte	0x02, 0x4a
	.zero		1
	.zero		1


	//----- nvinfo : EIATTR_EXIT_INSTR_OFFSETS
	.align		4
        /*0038*/ 	.byte	0x04, 0x1c
        /*003a*/ 	.short	(.L_63 - .L_62)


	//   ....[0]....
.L_62:
        /*003c*/ 	.word	0x00000070


	//   ....[1]....
        /*0040*/ 	.word	0x00000250


	//----- nvinfo : EIATTR_MAX_THREADS
	.align		4
.L_63:
        /*0044*/ 	.byte	0x04, 0x05
        /*0046*/ 	.short	(.L_65 - .L_64)
.L_64:
        /*0048*/ 	.word	0x00000400
        /*004c*/ 	.word	0x00000001
        /*0050*/ 	.word	0x00000001


	//----- nvinfo : EIATTR_CBANK_PARAM_SIZE
	.align		4
.L_65:
        /*0054*/ 	.byte	0x03, 0x19
        /*0056*/ 	.short	0x0010


	//----- nvinfo : EIATTR_PARAM_CBANK
	.align		4
        /*0058*/ 	.byte	0x04, 0x0a
        /*005a*/ 	.short	(.L_67 - .L_66)
	.align		4
.L_66:
        /*005c*/ 	.word	index@(.nv.constant0.default_function_kernel_4)
        /*0060*/ 	.short	0x0380
        /*0062*/ 	.short	0x0010


	//----- nvinfo : EIATTR_SW_WAR
	.align		4
.L_67:
        /*0064*/ 	.byte	0x04, 0x36
        /*0066*/ 	.short	(.L_69 - .L_68)
.L_68:
        /*0068*/ 	.word	0x00000008
.L_69:


//--------------------- .nv.info.default_function_kernel_2 --------------------------
	.section	.nv.info.default_function_kernel_2,"",@"SHT_CUDA_INFO"
	.sectionflags	@""
	.align	4


	//----- nvinfo : EIATTR_CUDA_API_VERSION
	.align		4
        /*0000*/ 	.byte	0x04, 0x37
        /*0002*/ 	.short	(.L_71 - .L_70)
.L_70:
        /*0004*/ 	.word	0x00000082


	//----- nvinfo : EIATTR_KPARAM_INFO
	.align		4
.L_71:
        /*0008*/ 	.byte	0x04, 0x17
        /*000a*/ 	.short	(.L_73 - .L_72)
.L_72:
        /*000c*/ 	.word	0x00000000
        /*0010*/ 	.short	0x0000
        /*0012*/ 	.short	0x0000
        /*0014*/ 	.byte	0x00, 0xf5, 0x21, 0x00


	//----- nvinfo : EIATTR_SPARSE_MMA_MASK
	.align		4
.L_73:
        /*0018*/ 	.byte	0x03, 0x50
        /*001a*/ 	.short	0x0000


	//----- nvinfo : EIATTR_MAXREG_COUNT
	.align		4
        /*001c*/ 	.byte	0x03, 0x1b
        /*001e*/ 	.short	0x0040


	//----- nvinfo : EIATTR_MERCURY_ISA_VERSION
	.align		4
        /*0020*/ 	.byte	0x03, 0x5f
        /*0022*/ 	.short	0x0101


	//----- nvinfo : EIATTR_VRC_CTA_INIT_COUNT
	.align		4
        /*0024*/ 	.byte	0x02, 0x4a
	.zero		1
	.zero		1


	//----- nvinfo : EIATTR_EXIT_INSTR_OFFSETS
	.align		4
        /*0028*/ 	.byte	0x04, 0x1c
        /*002a*/ 	.short	(.L_75 - .L_74)


	//   ....[0]....
.L_74:
        /*002c*/ 	.word	0x00000070


	//   ....[1]....
        /*0030*/ 	.word	0x00000270


	//----- nvinfo : EIATTR_MAX_THREADS
	.align		4
.L_75:
        /*0034*/ 	.byte	0x04, 0x05
        /*0036*/ 	.short	(.L_77 - .L_76)
.L_76:
        /*0038*/ 	.word	0x00000400
        /*003c*/ 	.word	0x00000001
        /*0040*/ 	.word	0x00000001


	//----- nvinfo : EIATTR_CBANK_PARAM_SIZE
	.align		4
.L_77:
        /*0044*/ 	.byte	0x03, 0x19
        /*0046*/ 	.short	0x0008


	//----- nvinfo : EIATTR_PARAM_CBANK
	.align		4
        /*0048*/ 	.byte	0x04, 0x0a
        /*004a*/ 	.short	(.L_79 - .L_78)
	.align		4
.L_78:
        /*004c*/ 	.word	index@(.nv.constant0.default_function_kernel_2)
        /*0050*/ 	.short	0x0380
        /*0052*/ 	.short	0x0008


	//----- nvinfo : EIATTR_SW_WAR
	.align		4
.L_79:
        /*0054*/ 	.byte	0x04, 0x36
        /*0056*/ 	.short	(.L_81 - .L_80)
.L_80:
        /*0058*/ 	.word	0x00000008
.L_81:


//--------------------- .nv.info.default_function_kernel --------------------------
	.section	.nv.info.default_function_kernel,"",@"SHT_CUDA_INFO"
	.sectionflags	@""
	.align	4


	//----- nvinfo : EIATTR_CUDA_API_VERSION
	.align		4
        /*0000*/ 	.byte	0x04, 0x37
        /*0002*/ 	.short	(.L_83 - .L_82)
.L_82:
        /*0004*/ 	.word	0x00000082


	//----- nvinfo : EIATTR_KPARAM_INFO
	.align		4
.L_83:
        /*0008*/ 	.byte	0x04, 0x17
        /*000a*/ 	.short	(.L_85 - .L_84)
.L_84:
        /*000c*/ 	.word	0x00000000
        /*0010*/ 	.short	0x0001
        /*0012*/ 	.short	0x0008
        /*0014*/ 	.byte	0x00, 0xf5, 0x21, 0x00


	//----- nvinfo : EIATTR_KPARAM_INFO
	.align		4
.L_85:
        /*0018*/ 	.byte	0x04, 0x17
        /*001a*/ 	.short	(.L_87 - .L_86)
.L_86:
        /*001c*/ 	.word	0x00000000
        /*0020*/ 	.short	0x0000
        /*0022*/ 	.short	0x0000
        /*0024*/ 	.byte	0x00, 0xf5, 0x21, 0x00


	//----- nvinfo : EIATTR_SPARSE_MMA_MASK
	.align		4
.L_87:
        /*0028*/ 	.byte	0x03, 0x50
        /*002a*/ 	.short	0x0000


	//----- nvinfo : EIATTR_MAXREG_COUNT
	.align		4
        /*002c*/ 	.byte	0x03, 0x1b
        /*002e*/ 	.short	0x0040


	//----- nvinfo : EIATTR_MERCURY_ISA_VERSION
	.align		4
        /*0030*/ 	.byte	0x03, 0x5f
        /*0032*/ 	.short	0x0101


	//----- nvinfo : EIATTR_VRC_CTA_INIT_COUNT
	.align		4
        /*0034*/ 	.byte	0x02, 0x4a
	.zero		1
	.zero		1


	//----- nvinfo : EIATTR_EXIT_INSTR_OFFSETS
	.align		4
        /*0038*/ 	.byte	0x04, 0x1c
        /*003a*/ 	.short	(.L_89 - .L_88)


	//   ....[0]....
.L_88:
        /*003c*/ 	.word	0x00000070


	//   ....[1]....
        /*0040*/ 	.word	0x000002b0


	//----- nvinfo : EIATTR_MAX_THREADS
	.align		4
.L_89:
        /*0044*/ 	.byte	0x04, 0x05
        /*0046*/ 	.short	(.L_91 - .L_90)
.L_90:
        /*0048*/ 	.word	0x00000400
        /*004c*/ 	.word	0x00000001
        /*0050*/ 	.word	0x00000001


	//----- nvinfo : EIATTR_CBANK_PARAM_SIZE
	.align		4
.L_91:
        /*0054*/ 	.byte	0x03, 0x19
        /*0056*/ 	.short	0x0010


	//----- nvinfo : EIATTR_PARAM_CBANK
	.align		4
        /*0058*/ 	.byte	0x04, 0x0a
        /*005a*/ 	.short	(.L_93 - .L_92)
	.align		4
.L_92:
        /*005c*/ 	.word	index@(.nv.constant0.default_function_kernel)
        /*0060*/ 	.short	0x0380
        /*0062*/ 	.short	0x0010


	//----- nvinfo : EIATTR_SW_WAR
	.align		4
.L_93:
        /*0064*/ 	.byte	0x04, 0x36
        /*0066*/ 	.short	(.L_95 - .L_94)
.L_94:
        /*0068*/ 	.word	0x00000008
.L_95:


//--------------------- .nv.callgraph             --------------------------
	.section	.nv.callgraph,"",@"SHT_CUDA_CALLGRAPH"
	.align	4
	.sectionentsize	8
	.align		4
        /*0000*/ 	.word	0x00000000
	.align		4
        /*0004*/ 	.word	0xffffffff
	.align		4
        /*0008*/ 	.word	0x00000000
	.align		4
        /*000c*/ 	.word	0xfffffffe
	.align		4
        /*0010*/ 	.word	0x00000000
	.align		4
        /*0014*/ 	.word	0xfffffffd
	.align		4
        /*0018*/ 	.word	0x00000000
	.align		4
        /*001c*/ 	.word	0xfffffffc


//--------------------- .text.default_function_kernel_3 --------------------------
	.section	.text.default_function_kernel_3,"ax",@progbits
	.align	128
        .global         default_function_kernel_3
        .type           default_function_kernel_3,@function
        .size           default_function_kernel_3,(.L_x_5 - default_function_kernel_3)
        .other          default_function_kernel_3,@"STO_CUDA_ENTRY STV_DEFAULT"
default_function_kernel_3:
.text.default_function_kernel_3:
[----:B------:R-:W-:Y:S01]  /*0000*/  LDC R1, c[0x0][0x37c] ;  /* 0x0000df00ff017b82 */ /* 0x000fe20000000800 */
[----:B------:R-:W0:Y:S01]  /*0010*/  S2R R2, SR_CTAID.X ;  /* 0x0000000000027919 */ /* 0x000e220000002500 */
[----:B------:R-:W1:Y:S01]  /*0020*/  S2R R0, SR_TID.X ;  /* 0x0000000000007919 */ /* 0x000e620000002100 */
[----:B0-----:R-:W-:Y:S01]  /*0030*/  IMAD.SHL.U32 R3, R2, 0x8, RZ ;  /* 0x0000000802037824 */ /* 0x001fe200078e00ff */
[----:B-1----:R-:W-:-:S04]  /*0040*/  SHF.R.U32.HI R4, RZ, 0x7, R0 ;  /* 0x00000007ff047819 */ /* 0x002fc80000011600 */
[----:B------:R-:W-:-:S04]  /*0050*/  LOP3.LUT R4, R3, R4, RZ, 0xfc, !PT ;  /* 0x0000000403047212 */ /* 0x000fc800078efcff */
[----:B------:R-:W-:-:S13]  /*0060*/  ISETP.GT.U32.AND P0, PT, R4, 0xe, PT ;  /* 0x0000000e0400780c */ /* 0x000fda0003f04070 */
[----:B------:R-:W-:Y:S05]  /*0070*/  @P0 EXIT ;  /* 0x000000000000094d */ /* 0x000fea0003800000 */
[C---:B------:R-:W-:Y:S01]  /*0080*/  LEA.HI R3, R0.reuse, R3, RZ, 0x1d ;  /* 0x0000000300037211 */ /* 0x040fe200078fe8ff */
[----:B------:R-:W0:Y:S01]  /*0090*/  LDCU.64 UR4, c[0x0][0x358] ;  /* 0x00006b00ff0477ac */ /* 0x000e220008000a00 */
[----:B------:R-:W-:Y:S02]  /*00a0*/  SHF.R.U32.HI R5, RZ, 0x2, R0 ;  /* 0x00000002ff057819 */ /* 0x000fe40000011600 */
[----:B------:R-:W-:Y:S01]  /*00b0*/  LOP3.LUT R10, R0, 0x3, RZ, 0xc0, !PT ;  /* 0x00000003000a7812 */ /* 0x000fe200078ec0ff */
[----:B------:R-:W-:-:S04]  /*00c0*/  IMAD.HI.U32 R4, R3, 0x2aaaaaab, RZ ;  /* 0x2aaaaaab03047827 */ /* 0x000fc800078e00ff */
[----:B------:R-:W-:Y:S01]  /*00d0*/  IMAD R7, R2, 0x4, R5 ;  /* 0x0000000402077824 */ /* 0x000fe200078e0205 */
[----:B------:R-:W-:-:S03]  /*00e0*/  SHF.R.U32.HI R4, RZ, 0x2, R4 ;  /* 0x00000002ff047819 */ /* 0x000fc60000011604 */
[----:B------:R-:W-:-:S04]  /*00f0*/  IMAD.HI.U32 R8, R7, 0x2aaaaaab, RZ ;  /* 0x2aaaaaab07087827 */ /* 0x000fc800078e00ff */
[----:B------:R-:W-:Y:S02]  /*0100*/  IMAD R4, R4, -0x18, R3 ;  /* 0xffffffe804047824 */ /* 0x000fe400078e0203 */
[----:B------:R-:W-:Y:S02]  /*0110*/  IMAD.SHL.U32 R3, R2, 0x10, RZ ;  /* 0x0000001002037824 */ /* 0x000fe400078e00ff */
[----:B------:R-:W-:Y:S01]  /*0120*/  IMAD R8, R8, -0x6, R7 ;  /* 0xfffffffa08087824 */ /* 0x000fe200078e0207 */
[----:B------:R-:W-:Y:S02]  /*0130*/  PRMT R6, R4, 0x9910, RZ ;  /* 0x0000991004067816 */ /* 0x000fe400000000ff */
[----:B------:R-:W-:Y:S01]  /*0140*/  SHF.R.U32.HI R4, RZ, 0x6, R0 ;  /* 0x00000006ff047819 */ /* 0x000fe20000011600 */
[----:B------:R-:W-:Y:S02]  /*0150*/  IMAD.SHL.U32 R8, R8, 0x4, RZ ;  /* 0x0000000408087824 */ /* 0x000fe400078e00ff */
[----:B------:R-:W-:Y:S01]  /*0160*/  IMAD R6, R6, 0x56, RZ ;  /* 0x0000005606067824 */ /* 0x000fe200078e02ff */
[----:B------:R-:W-:-:S02]  /*0170*/  LOP3.LUT R3, R3, R4, RZ, 0xfc, !PT ;  /* 0x0000000403037212 */ /* 0x000fc400078efcff */
[----:B------:R-:W1:Y:S02]  /*0180*/  LDC.64 R4, c[0x0][0x388] ;  /* 0x0000e200ff047b82 */ /* 0x000e640000000a00 */
[----:B------:R-:W-:Y:S01]  /*0190*/  LOP3.LUT R6, R6, 0xffff, RZ, 0xc0, !PT ;  /* 0x0000ffff06067812 */ /* 0x000fe200078ec0ff */
[----:B------:R-:W-:-:S04]  /*01a0*/  IMAD.HI.U32 R3, R3, 0x55555556, RZ ;  /* 0x5555555603037827 */ /* 0x000fc800078e00ff */
[----:B------:R-:W-:Y:S01]  /*01b0*/  IMAD R7, R3, 0xc0, R10 ;  /* 0x000000c003077824 */ /* 0x000fe200078e020a */
[----:B------:R-:W-:-:S04]  /*01c0*/  SHF.R.U32.HI R3, RZ, 0x8, R6 ;  /* 0x00000008ff037819 */ /* 0x000fc80000011606 */
[----:B------:R-:W-:Y:S02]  /*01d0*/  LOP3.LUT R7, R7, R8, RZ, 0xfc, !PT ;  /* 0x0000000807077212 */ /* 0x000fe400078efcff */
[----:B------:R-:W-:-:S05]  /*01e0*/  LOP3.LUT R6, R3, 0xffff, RZ, 0xc0, !PT ;  /* 0x0000ffff03067812 */ /* 0x000fca00078ec0ff */
[----:B------:R-:W-:-:S04]  /*01f0*/  IMAD R7, R6, 0x18, R7 ;  /* 0x0000001806077824 */ /* 0x000fc800078e0207 */
[----:B-1----:R-:W-:Y:S02]  /*0200*/  IMAD.WIDE.U32 R4, R7, 0x4, R4 ;  /* 0x0000000407047825 */ /* 0x002fe400078e0004 */
[----:B------:R-:W1:Y:S04]  /*0210*/  LDC.64 R6, c[0x0][0x380] ;  /* 0x0000e000ff067b82 */ /* 0x000e680000000a00 */
[----:B0-----:R-:W2:Y:S01]  /*0220*/  LDG.E.CONSTANT R5, desc[UR4][R4.64] ;  /* 0x0000000404057981 */ /* 0x001ea2000c1e9900 */
[----:B------:R-:W-:-:S05]  /*0230*/  IMAD.SHL.U32 R3, R2, 0x400, RZ ;  /* 0x0000040002037824 */ /* 0x000fca00078e00ff */
[----:B------:R-:W-:-:S05]  /*0240*/  LOP3.LUT R3, R3, R0, RZ, 0xfc, !PT ;  /* 0x0000000003037212 */ /* 0x000fca00078efcff */
[----:B-1----:R-:W-:-:S05]  /*0250*/  IMAD.WIDE.U32 R2, R3, 0x4, R6 ;  /* 0x0000000403027825 */ /* 0x002fca00078e0006 */
[----:B--2---:R-:W-:Y:S01]  /*0260*/  STG.E desc[UR4][R2.64], R5 ;  /* 0x0000000502007986 */ /* 0x004fe2000c101904 */
[----:B------:R-:W-:Y:S05]  /*0270*/  EXIT ;  /* 0x000000000000794d */ /* 0x000fea0003800000 */
.L_x_0:
[----:B------:R-:W-:-:S00]  /*0280*/  BRA `(.L_x_0) ;  /* 0xfffffffc00fc7947 */ /* 0x000fc0000383ffff */
[----:B------:R-:W-:-:S00]  /*0290*/  NOP ;  /* 0x0000000000007918 */ /* 0x000fc00000000000 */
        /* <DEDUP_REMOVED lines=14> */
.L_x_5:


//--------------------- .text.default_function_kernel_1 --------------------------
	.section	.text.default_function_kernel_1,"ax",@progbits
	.align	128
        .global         default_function_kernel_1
        .type           default_function_kernel_1,@function
        .size           default_function_kernel_1,(.L_x_6 - default_function_kernel_1)
        .other          default_function_kernel_1,@"STO_CUDA_ENTRY STV_DEFAULT"
default_function_kernel_1:
.text.default_function_kernel_1:
        /* <DEDUP_REMOVED lines=8> */
[----:B------:R-:W-:Y:S01]  /*0080*/  LEA.HI R0, R7, R0, RZ, 0x1d ;  /* 0x0000000007007211 */ /* 0x000fe200078fe8ff */
[----:B------:R-:W0:Y:S04]  /*0090*/  LDCU.64 UR4, c[0x0][0x358] ;  /* 0x00006b00ff0477ac */ /* 0x000e280008000a00 */
[----:B------:R-:W-:-:S05]  /*00a0*/  IMAD.HI.U32 R2, R0, 0x2aaaaaab, RZ ;  /* 0x2aaaaaab00027827 */ /* 0x000fca00078e00ff */
[----:B------:R-:W-:Y:S02]  /*00b0*/  SHF.R.U32.HI R3, RZ, 0x2, R2 ;  /* 0x00000002ff037819 */ /* 0x000fe40000011602 */
[----:B------:R-:W-:-:S03]  /*00c0*/  SHF.R.U32.HI R2, RZ, 0x2, R7 ;  /* 0x00000002ff027819 */ /* 0x000fc60000011607 */
[----:B------:R-:W-:Y:S02]  /*00d0*/  IMAD R3, R3, -0x18, R0 ;  /* 0xffffffe803037824 */ /* 0x000fe400078e0200 */
[C---:B------:R-:W-:Y:S02]  /*00e0*/  IMAD.SHL.U32 R0, R5.reuse, 0x10, RZ ;  /* 0x0000001005007824 */ /* 0x040fe400078e00ff */
[----:B------:R-:W-:Y:S01]  /*00f0*/  IMAD R5, R5, 0x4, R2 ;  /* 0x0000000405057824 */ /* 0x000fe200078e0202 */
[----:B------:R-:W-:Y:S02]  /*0100*/  PRMT R4, R3, 0x9910, RZ ;  /* 0x0000991003047816 */ /* 0x000fe400000000ff */
[----:B------:R-:W-:Y:S01]  /*0110*/  SHF.R.U32.HI R3, RZ, 0x6, R7 ;  /* 0x00000006ff037819 */ /* 0x000fe20000011607 */
[----:B------:R-:W-:Y:S01]  /*0120*/  IMAD.HI.U32 R6, R5, 0x2aaaaaab, RZ ;  /* 0x2aaaaaab05067827 */ /* 0x000fe200078e00ff */
[----:B------:R-:W-:Y:S02]  /*0130*/  LOP3.LUT R7, R7, 0x3, RZ, 0xc0, !PT ;  /* 0x0000000307077812 */ /* 0x000fe400078ec0ff */
[----:B------:R-:W-:Y:S01]  /*0140*/  LOP3.LUT R0, R0, R3, RZ, 0xfc, !PT ;  /* 0x0000000300007212 */ /* 0x000fe200078efcff */
[----:B------:R-:W-:Y:S01]  /*0150*/  IMAD R4, R4, 0x56, RZ ;  /* 0x0000005604047824 */ /* 0x000fe200078e02ff */
[----:B------:R-:W1:Y:S01]  /*0160*/  LDC.64 R2, c[0x0][0x380] ;  /* 0x0000e000ff027b82 */ /* 0x000e620000000a00 */
[----:B------:R-:W-:-:S02]  /*0170*/  IMAD R6, R6, -0x6, R5 ;  /* 0xfffffffa06067824 */ /* 0x000fc400078e0205 */
[----:B------:R-:W-:Y:S01]  /*0180*/  IMAD.HI.U32 R0, R0, 0x55555556, RZ ;  /* 0x5555555600007827 */ /* 0x000fe200078e00ff */
[----:B------:R-:W-:-:S03]  /*0190*/  LOP3.LUT R4, R4, 0xffff, RZ, 0xc0, !PT ;  /* 0x0000ffff04047812 */ /* 0x000fc600078ec0ff */
[----:B------:R-:W-:Y:S01]  /*01a0*/  IMAD R7, R0, 0xc0, R7 ;  /* 0x000000c000077824 */ /* 0x000fe200078e0207 */
[----:B------:R-:W-:Y:S01]  /*01b0*/  SHF.R.U32.HI R0, RZ, 0x8, R4 ;  /* 0x00000008ff007819 */ /* 0x000fe20000011604 */
[----:B------:R-:W-:-:S03]  /*01c0*/  IMAD.SHL.U32 R6, R6, 0x4, RZ ;  /* 0x0000000406067824 */ /* 0x000fc600078e00ff */
[----:B------:R-:W-:Y:S02]  /*01d0*/  LOP3.LUT R5, R0, 0xffff, RZ, 0xc0, !PT ;  /* 0x0000ffff00057812 */ /* 0x000fe400078ec0ff */
[----:B------:R-:W-:-:S05]  /*01e0*/  LOP3.LUT R6, R7, R6, RZ, 0xfc, !PT ;  /* 0x0000000607067212 */ /* 0x000fca00078efcff */
[----:B------:R-:W-:-:S04]  /*01f0*/  IMAD R5, R5, 0x18, R6 ;  /* 0x0000001805057824 */ /* 0x000fc800078e0206 */
[----:B-1----:R-:W-:-:S05]  /*0200*/  IMAD.WIDE.U32 R2, R5, 0x4, R2 ;  /* 0x0000000405027825 */ /* 0x002fca00078e0002 */
[----:B0-----:R-:W2:Y:S02]  /*0210*/  LDG.E R0, desc[UR4][R2.64] ;  /* 0x0000000402007981 */ /* 0x001ea4000c1e1900 */
[----:B--2---:R-:W-:-:S04]  /*0220*/  FMUL.RZ R0, R0, 0.15915493667125701904 ;  /* 0x3e22f98300007820 */ /* 0x004fc8000040c000 */
[----:B------:R-:W0:Y:S02]  /*0230*/  MUFU.COS R5, R0 ;  /* 0x0000000000057308 */ /* 0x000e240000000000 */
[----:B0-----:R-:W-:Y:S01]  /*0240*/  STG.E desc[UR4][R2.64], R5 ;  /* 0x0000000502007986 */ /* 0x001fe2000c101904 */
[----:B------:R-:W-:Y:S05]  /*0250*/  EXIT ;  /* 0x000000000000794d */ /* 0x000fea0003800000 */
.L_x_1:
        /* <DEDUP_REMOVED lines=10> */
.L_x_6:


//--------------------- .text.default_function_kernel_4 --------------------------
	.section	.text.default_function_kernel_4,"ax",@progbits
	.align	128
        .global         default_function_kernel_4
        .type           default_function_kernel_4,@function
        .size           default_function_kernel_4,(.L_x_7 - default_function_kernel_4)
        .other          default_function_kernel_4,@"STO_CUDA_ENTRY STV_DEFAULT"
default_function_kernel_4:
.text.default_function_kernel_4:
[----:B------:R-:W-:Y:S01]  /*0000*/  LDC R1, c[0x0][0x37c] ;  /* 0x0000df00ff017b82 */ /* 0x000fe20000000800 */
[----:B------:R-:W0:Y:S07]  /*0010*/  S2R R5, SR_TID.X ;  /* 0x0000000000057919 */ /* 0x000e2e0000002100 */
[----:B------:R-:W1:Y:S02]  /*0020*/  S2UR UR5, SR_CTAID.X ;  /* 0x00000000000579c3 */ /* 0x000e640000002500 */
[----:B-1----:R-:W-:Y:S01]  /*0030*/  USHF.L.U32 UR4, UR5, 0x3, URZ ;  /* 0x0000000305047899 */ /* 0x002fe200080006ff */
[----:B0-----:R-:W-:-:S05]  /*0040*/  SHF.R.U32.HI R0, RZ, 0x7, R5 ;  /* 0x00000007ff007819 */ /* 0x001fca0000011605 */
[----:B------:R-:W-:-:S04]  /*0050*/  LOP3.LUT R0, R0, UR4, RZ, 0xfc, !PT ;  /* 0x0000000400007c12 */ /* 0x000fc8000f8efcff */
[----:B------:R-:W-:-:S13]  /*0060*/  ISETP.GT.U32.AND P0, PT, R0, 0xe, PT ;  /* 0x0000000e0000780c */ /* 0x000fda0003f04070 */
[----:B------:R-:W-:Y:S05]  /*0070*/  @P0 EXIT ;  /* 0x000000000000094d */ /* 0x000fea0003800000 */
[----:B------:R-:W0:Y:S01]  /*0080*/  LDC.64 R2, c[0x0][0x388] ;  /* 0x0000e200ff027b82 */ /* 0x000e220000000a00 */
[----:B------:R-:W1:Y:S01]  /*0090*/  LDCU.64 UR6, c[0x0][0x358] ;  /* 0x00006b00ff0677ac */ /* 0x000e620008000a00 */
[----:B------:R-:W-:-:S06]  /*00a0*/  USHF.L.U32 UR4, UR5, 0xa, URZ ;  /* 0x0000000a05047899 */ /* 0x000fcc00080006ff */
[----:B------:R-:W-:-:S05]  /*00b0*/  LOP3.LUT R5, R5, UR4, RZ, 0xfc, !PT ;  /* 0x0000000405057c12 */ /* 0x000fca000f8efcff */
[----:B0-----:R-:W-:-:S05]  /*00c0*/  IMAD.WIDE.U32 R2, R5, 0x4, R2 ;  /* 0x0000000405027825 */ /* 0x001fca00078e0002 */
[----:B-1----:R0:W2:Y:S01]  /*00d0*/  LDG.E.CONSTANT R0, desc[UR6][R2.64] ;  /* 0x0000000602007981 */ /* 0x0020a2000c1e9900 */
[----:B------:R-:W-:Y:S01]  /*00e0*/  HFMA2 R7, -RZ, RZ, 1.9296875, -0.048675537109375 ;  /* 0x3fb8aa3bff077431 */ /* 0x000fe200000001ff */
[----:B------:R-:W-:Y:S01]  /*00f0*/  MOV R9, 0x39506966 ;  /* 0x3950696600097802 */ /* 0x000fe20000000f00 */
[----:B0-----:R-:W0:Y:S02]  /*0100*/  LDC.64 R2, c[0x0][0x380] ;  /* 0x0000e000ff027b82 */ /* 0x001e240000000a00 */
[----:B0-----:R-:W-:Y:S01]  /*0110*/  IMAD.WIDE.U32 R2, R5, 0x4, R2 ;  /* 0x0000000405027825 */ /* 0x001fe200078e0002 */
[----:B--2---:R-:W-:-:S04]  /*0120*/  FMNMX R4, R0, 88.3762664794921875, PT ;  /* 0x42b0c0a600047809 */ /* 0x004fc80003800000 */
[----:B------:R-:W-:-:S05]  /*0130*/  FMNMX R4, R4, -88.37625885009765625, !PT ;  /* 0xc2b0c0a504047809 */ /* 0x000fca0007800000 */
[----:B------:R-:W-:-:S04]  /*0140*/  FFMA R6, R4, R7, 0.5 ;  /* 0x3f00000004067423 */ /* 0x000fc80000000007 */
[----:B------:R-:W0:Y:S02]  /*0150*/  FRND.FLOOR R7, R6 ;  /* 0x0000000600077307 */ /* 0x000e240000205000 */
[C---:B0-----:R-:W-:Y:S01]  /*0160*/  FFMA R4, R7.reuse, -0.69314718246459960938, R4 ;  /* 0xbf31721807047823 */ /* 0x041fe20000000004 */
[----:B------:R-:W-:-:S03]  /*0170*/  FADD R7, R7, 127 ;  /* 0x42fe000007077421 */ /* 0x000fc60000000000 */
[----:B------:R-:W-:-:S03]  /*0180*/  FFMA R9, R4, R9, 0.0013982000527903437614 ;  /* 0x3ab743cf04097423 */ /* 0x000fc60000000009 */
[----:B------:R-:W0:Y:S01]  /*0190*/  F2I.TRUNC.NTZ R7, R7 ;  /* 0x0000000700077305 */ /* 0x000e22000020f100 */
[----:B------:R-:W-:-:S04]  /*01a0*/  FFMA R9, R4, R9, 0.0083334520459175109863 ;  /* 0x3c08890804097423 */ /* 0x000fc80000000009 */
[----:B------:R-:W-:-:S04]  /*01b0*/  FFMA R9, R4, R9, 0.041665799915790557861 ;  /* 0x3d2aa9c204097423 */ /* 0x000fc80000000009 */
[----:B------:R-:W-:-:S04]  /*01c0*/  FFMA R9, R4, R9, 0.16666670143604278564 ;  /* 0x3e2aaaad04097423 */ /* 0x000fc80000000009 */
[----:B------:R-:W-:-:S04]  /*01d0*/  FFMA R9, R4, R9, 0.5 ;  /* 0x3f00000004097423 */ /* 0x000fc80000000009 */
[----:B------:R-:W-:-:S04]  /*01e0*/  FMUL R9, R4, R9 ;  /* 0x0000000904097220 */ /* 0x000fc80000400000 */
[----:B------:R-:W-:Y:S01]  /*01f0*/  FFMA R9, R4, R9, R4 ;  /* 0x0000000904097223 */ /* 0x000fe20000000004 */
[----:B0-----:R-:W-:-:S03]  /*0200*/  SHF.L.U32 R4, R7, 0x17, RZ ;  /* 0x0000001707047819 */ /* 0x001fc600000006ff */
[----:B------:R-:W-:-:S04]  /*0210*/  FADD R9, R9, 1 ;  /* 0x3f80000009097421 */ /* 0x000fc80000000000 */
[----:B------:R-:W-:-:S05]  /*0220*/  FMUL R9, R4, R9 ;  /* 0x0000000904097220 */ /* 0x000fca0000400000 */
[----:B------:R-:W-:-:S05]  /*0230*/  FMNMX R9, R0, R9, !PT ;  /* 0x0000000900097209 */ /* 0x000fca0007800000 */
[----:B------:R-:W-:Y:S01]  /*0240*/  STG.E desc[UR6][R2.64], R9 ;  /* 0x0000000902007986 */ /* 0x000fe2000c101906 */
[----:B------:R-:W-:Y:S05]  /*0250*/  EXIT ;  /* 0x000000000000794d */ /* 0x000fea0003800000 */
.L_x_2:
        /* <DEDUP_REMOVED lines=10> */
.L_x_7:


//--------------------- .text.default_function_kernel_2 --------------------------
	.section	.text.default_function_kernel_2,"ax",@progbits
	.align	128
        .global         default_function_kernel_2
        .type           default_function_kernel_2,@function
        .size           default_function_kernel_2,(.L_x_8 - default_function_kernel_2)
        .other          default_function_kernel_2,@"STO_CUDA_ENTRY STV_DEFAULT"
default_function_kernel_2:
.text.default_function_kernel_2:
        /* <DEDUP_REMOVED lines=34> */
[----:B--2---:R-:W-:-:S13]  /*0220*/  FSETP.GEU.AND P0, PT, |R0|, 1.175494350822287508e-38, PT ;  /* 0x008000000000780b */ /* 0x004fda0003f0e200 */
[----:B------:R-:W-:-:S04]  /*0230*/  @!P0 FMUL R0, R0, 16777216 ;  /* 0x4b80000000008820 */ /* 0x000fc80000400000 */
[----:B------:R-:W0:Y:S02]  /*0240*/  MUFU.LG2 R5, R0 ;  /* 0x0000000000057308 */ /* 0x000e240000000c00 */
[----:B0-----:R-:W-:-:S05]  /*0250*/  @!P0 FADD R5, R5, -24 ;  /* 0xc1c0000005058421 */ /* 0x001fca0000000000 */
[----:B------:R-:W-:Y:S01]  /*0260*/  STG.E desc[UR4][R2.64], R5 ;  /* 0x0000000502007986 */ /* 0x000fe2000c101904 */
[----:B------:R-:W-:Y:S05]  /*0270*/  EXIT ;  /* 0x000000000000794d */ /* 0x000fea0003800000 */
.L_x_3:
        /* <DEDUP_REMOVED lines=16> */
.L_x_8:


//--------------------- .text.default_function_kernel --------------------------
	.section	.text.default_function_kernel,"ax",@progbits
	.align	128
        .global         default_function_kernel
        .type           default_function_kernel,@function
        .size           default_function_kernel,(.L_x_9 - default_function_kernel)
        .other          default_function_kernel,@"STO_CUDA_ENTRY STV_DEFAULT"
default_function_kernel:
.text.default_function_kernel:
        /* <DEDUP_REMOVED lines=12> */
[----:B------:R-:W-:Y:S01]  /*00c0*/  IMAD.HI.U32 R2, R0, 0x2aaaaaab, RZ ;  /* 0x2aaaaaab00027827 */ /* 0x000fe200078e00ff */
[----:B------:R-:W1:Y:S04]  /*00d0*/  LDCU.64 UR4, c[0x0][0x358] ;  /* 0x00006b00ff0477ac */ /* 0x000e680008000a00 */
[----:B------:R-:W-:-:S05]  /*00e0*/  SHF.R.U32.HI R3, RZ, 0x2, R2 ;  /* 0x00000002ff037819 */ /* 0x000fca0000011602 */
[----:B------:R-:W-:Y:S01]  /*00f0*/  IMAD R3, R3, -0x18, R0 ;  /* 0xffffffe803037824 */ /* 0x000fe200078e0200 */
[----:B------:R-:W-:-:S04]  /*0100*/  SHF.R.U32.HI R0, RZ, 0x2, R7 ;  /* 0x00000002ff007819 */ /* 0x000fc80000011607 */
[----:B------:R-:W-:Y:S01]  /*0110*/  PRMT R2, R3, 0x9910, RZ ;  /* 0x0000991003027816 */ /* 0x000fe200000000ff */
[C---:B------:R-:W-:Y:S02]  /*0120*/  IMAD.SHL.U32 R3, R5.reuse, 0x10, RZ ;  /* 0x0000001005037824 */ /* 0x040fe400078e00ff */
[----:B------:R-:W-:Y:S02]  /*0130*/  IMAD R0, R5, 0x4, R0 ;  /* 0x0000000405007824 */ /* 0x000fe400078e0200 */
[----:B------:R-:W-:Y:S01]  /*0140*/  IMAD R2, R2, 0x56, RZ ;  /* 0x0000005602027824 */ /* 0x000fe200078e02ff */
[----:B------:R-:W-:Y:S01]  /*0150*/  LOP3.LUT R4, R3, R4, RZ, 0xfc, !PT ;  /* 0x0000000403047212 */ /* 0x000fe200078efcff */
[----:B------:R-:W-:-:S03]  /*0160*/  IMAD.HI.U32 R3, R0, 0x2aaaaaab, RZ ;  /* 0x2aaaaaab00037827 */ /* 0x000fc600078e00ff */
[----:B------:R-:W-:Y:S01]  /*0170*/  LOP3.LUT R2, R2, 0xffff, RZ, 0xc0, !PT ;  /* 0x0000ffff02027812 */ /* 0x000fe200078ec0ff */
[----:B------:R-:W-:-:S03]  /*0180*/  IMAD.HI.U32 R7, R4, 0x55555556, RZ ;  /* 0x5555555604077827 */ /* 0x000fc600078e00ff */
[----:B------:R-:W-:Y:S01]  /*0190*/  SHF.R.U32.HI R2, RZ, 0x8, R2 ;  /* 0x00000008ff027819 */ /* 0x000fe20000011602 */
[----:B------:R-:W-:Y:S02]  /*01a0*/  IMAD R0, R3, -0x6, R0 ;  /* 0xfffffffa03007824 */ /* 0x000fe400078e0200 */
[----:B------:R-:W-:Y:S01]  /*01b0*/  IMAD R3, R6, 0x11, R7 ;  /* 0x0000001106037824 */ /* 0x000fe200078e0207 */
[----:B------:R-:W-:-:S03]  /*01c0*/  LOP3.LUT R9, R2, 0xffff, RZ, 0xc0, !PT ;  /* 0x0000ffff02097812 */ /* 0x000fc600078ec0ff */
[----:B------:R-:W-:Y:S02]  /*01d0*/  IMAD R3, R0, 0x3960, R3 ;  /* 0x0000396000037824 */ /* 0x000fe400078e0203 */
[----:B------:R-:W-:-:S05]  /*01e0*/  IMAD R2, R9, 0x110, RZ ;  /* 0x0000011009027824 */ /* 0x000fca00078e02ff */
[----:B------:R-:W-:-:S05]  /*01f0*/  IADD3 R3, P0, PT, R2, R3, RZ ;  /* 0x0000000302037210 */ /* 0x000fca0007f1e0ff */
[----:B------:R-:W-:Y:S01]  /*0200*/  IMAD.X R2, RZ, RZ, RZ, P0 ;  /* 0x000000ffff027224 */ /* 0x000fe200000e06ff */
[----:B0-----:R-:W-:-:S04]  /*0210*/  LEA R4, P0, R3, UR6, 0x2 ;  /* 0x0000000603047c11 */ /* 0x001fc8000f8010ff */
[----:B------:R-:W-:Y:S02]  /*0220*/  LEA.HI.X R5, R3, UR7, R2, 0x2, P0 ;  /* 0x0000000703057c11 */ /* 0x000fe400080f1402 */
[----:B------:R-:W0:Y:S04]  /*0230*/  LDC.64 R2, c[0x0][0x380] ;  /* 0x0000e000ff027b82 */ /* 0x000e280000000a00 */
[----:B-1----:R-:W2:Y:S01]  /*0240*/  LDG.E.CONSTANT R5, desc[UR4][R4.64+0x1d00c] ;  /* 0x01d00c0404057981 */ /* 0x002ea2000c1e9900 */
[----:B------:R-:W-:Y:S02]  /*0250*/  IMAD R7, R7, 0xc0, R6 ;  /* 0x000000c007077824 */ /* 0x000fe400078e0206 */
[----:B------:R-:W-:-:S05]  /*0260*/  IMAD.SHL.U32 R0, R0, 0x4, RZ ;  /* 0x0000000400007824 */ /* 0x000fca00078e00ff */
[----:B------:R-:W-:-:S05]  /*0270*/  LOP3.LUT R0, R7, R0, RZ, 0xfc, !PT ;  /* 0x0000000007007212 */ /* 0x000fca00078efcff */
[----:B------:R-:W-:-:S04]  /*0280*/  IMAD R7, R9, 0x18, R0 ;  /* 0x0000001809077824 */ /* 0x000fc800078e0200 */
[----:B0-----:R-:W-:-:S05]  /*0290*/  IMAD.WIDE.U32 R2, R7, 0x4, R2 ;  /* 0x0000000407027825 */ /* 0x001fca00078e0002 */
[----:B--2---:R-:W-:Y:S01]  /*02a0*/  STG.E desc[UR4][R2.64], R5 ;  /* 0x0000000502007986 */ /* 0x004fe2000c101904 */
[----:B------:R-:W-:Y:S05]  /*02b0*/  EXIT ;  /* 0x000000000000794d */ /* 0x000fea0003800000 */
.L_x_4:
        /* <DEDUP_REMOVED lines=12> */
.L_x_9:


//--------------------- .nv.shared.reserved.0     --------------------------
	.section	.nv.shared.reserved.0,"aw",@nobits
	.weak		__nv_reservedSMEM_offset_0_alias
	.size		__nv_reservedSMEM_offset_0_alias, 0, 64
	.other		__nv_reservedSMEM_offset_0_alias,@"STO_CUDA_RESERVED_SHARED STV_DEFAULT"
__nv_reservedSMEM_offset_0_alias:
	.zero		0
	.zero		64


//--------------------- .nv.constant0.default_function_kernel_3 --------------------------
	.section	.nv.constant0.default_function_kernel_3,"a",@progbits
	.sectionflags	@""
	.align	4
.nv.constant0.default_function_kernel_3:
	.zero		912


//--------------------- .nv.constant0.default_function_kernel_1 --------------------------
	.section	.nv.constant0.default_function_kernel_1,"a",@progbits
	.sectionflags	@""
	.align	4
.nv.constant0.default_function_kernel_1:
	.zero		904


//--------------------- .nv.constant0.default_function_kernel_4 --------------------------
	.section	.nv.constant0.default_function_kernel_4,"a",@progbits
	.sectionflags	@""
	.align	4
.nv.constant0.default_function_kernel_4:
	.zero		912


//--------------------- .nv.constant0.default_function_kernel_2 --------------------------
	.section	.nv.constant0.default_function_kernel_2,"a",@progbits
	.sectionflags	@""
	.align	4
.nv.constant0.default_function_kernel_2:
	.zero		904


//--------------------- .nv.constant0.default_function_kernel --------------------------
	.section	.nv.constant0.default_function_kernel,"a",@progbits
	.sectionflags	@""
	.align	4
.nv.constant0.default_function_kernel:
	.zero		912


//--------------------- SYMBOLS --------------------------

	.type		.nv.reservedSmem.offset0,@object
	.size		.nv.reservedSmem.offset0,0x4
